	.headerflags	@"EF_CUDA_TEXMODE_UNIFIED EF_CUDA_64BIT_ADDRESS EF_CUDA_ACCELERATORS EF_CUDA_SM90 EF_CUDA_VIRTUAL_SM(EF_CUDA_SM90)"
	.elftype	@"ET_EXEC"


//--------------------- .nv.info                  --------------------------
	.section	.nv.info,"",@"SHT_CUDA_INFO"
	.align	4


	//----- nvinfo : EIATTR_REGCOUNT
	.align		4
        /*0000*/ 	.byte	0x04, 0x2f
        /*0002*/ 	.short	(.L_1 - .L_0)
	.align		4
.L_0:
        /*0004*/ 	.word	index@(triton_poi_fused_8)
        /*0008*/ 	.word	0x0000001c


	//----- nvinfo : EIATTR_MIN_STACK_SIZE
	.align		4
.L_1:
        /*000c*/ 	.byte	0x04, 0x12
        /*000e*/ 	.short	(.L_3 - .L_2)
	.align		4
.L_2:
        /*0010*/ 	.word	index@(triton_poi_fused_8)
        /*0014*/ 	.word	0x00000000


	//----- nvinfo : EIATTR_FRAME_SIZE
	.align		4
.L_3:
        /*0018*/ 	.byte	0x04, 0x11
        /*001a*/ 	.short	(.L_5 - .L_4)
	.align		4
.L_4:
        /*001c*/ 	.word	index@(triton_poi_fused_8)
        /*0020*/ 	.word	0x00000000


	//----- nvinfo : EIATTR_MIN_STACK_SIZE
	.align		4
.L_5:
        /*0024*/ 	.byte	0x04, 0x12
        /*0026*/ 	.short	(.L_7 - .L_6)
	.align		4
.L_6:
        /*0028*/ 	.word	index@(triton_poi_fused_8)
        /*002c*/ 	.word	0x00000000
.L_7:


//--------------------- .nv.info.triton_poi_fused_8 --------------------------
	.section	.nv.info.triton_poi_fused_8,"",@"SHT_CUDA_INFO"
	.sectionflags	@""
	.align	4


	//----- nvinfo : EIATTR_CUDA_API_VERSION
	.align		4
        /*0000*/ 	.byte	0x04, 0x37
        /*0002*/ 	.short	(.L_9 - .L_8)
.L_8:
        /*0004*/ 	.word	0x0000007c


	//----- nvinfo : EIATTR_KPARAM_INFO
	.align		4
.L_9:
        /*0008*/ 	.byte	0x04, 0x17
        /*000a*/ 	.short	(.L_11 - .L_10)
.L_10:
        /*000c*/ 	.word	0x00000000
        /*0010*/ 	.short	0x0003
        /*0012*/ 	.short	0x0014
        /*0014*/ 	.byte	0x00, 0xf0, 0x11, 0x00


	//----- nvinfo : EIATTR_KPARAM_INFO
	.align		4
.L_11:
        /*0018*/ 	.byte	0x04, 0x17
        /*001a*/ 	.short	(.L_13 - .L_12)
.L_12:
        /*001c*/ 	.word	0x00000000
        /*0020*/ 	.short	0x0002
        /*0022*/ 	.short	0x0010
        /*0024*/ 	.byte	0x00, 0xf0, 0x11, 0x00


	//----- nvinfo : EIATTR_KPARAM_INFO
	.align		4
.L_13:
        /*0028*/ 	.byte	0x04, 0x17
        /*002a*/ 	.short	(.L_15 - .L_14)
.L_14:
        /*002c*/ 	.word	0x00000000
        /*0030*/ 	.short	0x0001
        /*0032*/ 	.short	0x0008
        /*0034*/ 	.byte	0x00, 0xf4, 0x21, 0x00


	//----- nvinfo : EIATTR_KPARAM_INFO
	.align		4
.L_15:
        /*0038*/ 	.byte	0x04, 0x17
        /*003a*/ 	.short	(.L_17 - .L_16)
.L_16:
        /*003c*/ 	.word	0x00000000
        /*0040*/ 	.short	0x0000
        /*0042*/ 	.short	0x0000
        /*0044*/ 	.byte	0x00, 0xf4, 0x21, 0x00


	//----- nvinfo : EIATTR_SPARSE_MMA_MASK
	.align		4
.L_17:
        /*0048*/ 	.byte	0x03, 0x50
        /*004a*/ 	.short	0x0000


	//----- nvinfo : EIATTR_MAXREG_COUNT
	.align		4
        /*004c*/ 	.byte	0x03, 0x1b
        /*004e*/ 	.short	0x00ff


	//----- nvinfo : EIATTR_EXIT_INSTR_OFFSETS
	.align		4
        /*0050*/ 	.byte	0x04, 0x1c
        /*0052*/ 	.short	(.L_19 - .L_18)


	//   ....[0]....
.L_18:
        /*0054*/ 	.word	0x000006d0


	//   ....[1]....
        /*0058*/ 	.word	0x00000720


	//----- nvinfo : EIATTR_REQNTID
	.align		4
.L_19:
        /*005c*/ 	.byte	0x04, 0x10
        /*005e*/ 	.short	(.L_21 - .L_20)
.L_20:
        /*0060*/ 	.word	0x00000100
        /*0064*/ 	.word	0x00000001
        /*0068*/ 	.word	0x00000001


	//----- nvinfo : EIATTR_CBANK_PARAM_SIZE
	.align		4
.L_21:
        /*006c*/ 	.byte	0x03, 0x19
        /*006e*/ 	.short	0x0018


	//----- nvinfo : EIATTR_PARAM_CBANK
	.align		4
        /*0070*/ 	.byte	0x04, 0x0a
        /*0072*/ 	.short	(.L_23 - .L_22)
	.align		4
.L_22:
        /*0074*/ 	.word	index@(.nv.constant0.triton_poi_fused_8)
        /*0078*/ 	.short	0x0210
        /*007a*/ 	.short	0x0018


	//----- nvinfo : EIATTR_SW_WAR
	.align		4
.L_23:
        /*007c*/ 	.byte	0x04, 0x36
        /*007e*/ 	.short	(.L_25 - .L_24)
.L_24:
        /*0080*/ 	.word	0x00000008
.L_25:


//--------------------- .nv.callgraph             --------------------------
	.section	.nv.callgraph,"",@"SHT_CUDA_CALLGRAPH"
	.align	4
	.sectionentsize	8
	.align		4
        /*0000*/ 	.word	0x00000000
	.align		4
        /*0004*/ 	.word	0xffffffff
	.align		4
        /*0008*/ 	.word	0x00000000
	.align		4
        /*000c*/ 	.word	0xfffffffe
	.align		4
        /*0010*/ 	.word	0x00000000
	.align		4
        /*0014*/ 	.word	0xfffffffd
	.align		4
        /*0018*/ 	.word	0x00000000
	.align		4
        /*001c*/ 	.word	0xfffffffc


//--------------------- .text.triton_poi_fused_8  --------------------------
	.section	.text.triton_poi_fused_8,"ax",@progbits
	.sectionflags	@"SHF_BARRIERS=1"
	.align	128
        .global         triton_poi_fused_8
        .type           triton_poi_fused_8,@function
        .size           triton_poi_fused_8,(.L_x_1 - triton_poi_fused_8)
        .other          triton_poi_fused_8,@"STO_CUDA_ENTRY STV_DEFAULT"
triton_poi_fused_8:
.text.triton_poi_fused_8:
[----:B------:R-:W0:Y:S01]  /*0000*/  LDC R1, c[0x0][0x28] ;  /* 0x00000a00ff017b82 */ /* 0x000e220000000800 */
[----:B------:R-:W1:Y:S07]  /*0010*/  S2R R14, SR_CTAID.Z ;  /* 0x00000000000e7919 */ /* 0x000e6e0000002700 */
[----:B------:R-:W1:Y:S01]  /*0020*/  S2UR UR4, SR_CTAID.Y ;  /* 0x00000000000479c3 */ /* 0x000e620000002600 */
[----:B------:R-:W-:Y:S01]  /*0030*/  CS2R R18, SRZ ;  /* 0x0000000000127805 */ /* 0x000fe2000001ff00 */
[----:B------:R-:W-:Y:S01]  /*0040*/  ULDC.64 UR6, c[0x0][0x208] ;  /* 0x0000820000067ab9 */ /* 0x000fe20000000a00 */
[----:B------:R-:W2:Y:S01]  /*0050*/  S2R R15, SR_TID.X ;  /* 0x00000000000f7919 */ /* 0x000ea20000002100 */
[----:B------:R-:W3:Y:S04]  /*0060*/  S2R R0, SR_CTAID.X ;  /* 0x0000000000007919 */ /* 0x000ee80000002500 */
[----:B------:R-:W1:Y:S08]  /*0070*/  LDC R3, c[0x0][0x10] ;  /* 0x00000400ff037b82 */ /* 0x000e700000000800 */
[----:B------:R-:W4:Y:S01]  /*0080*/  LDC.64 R16, c[0x0][0x210] ;  /* 0x00008400ff107b82 */ /* 0x000f220000000a00 */
[----:B-1----:R-:W-:Y:S01]  /*0090*/  IMAD R14, R14, R3, UR4 ;  /* 0x000000040e0e7e24 */ /* 0x002fe2000f8e0203 */
[----:B--2---:R-:W-:-:S03]  /*00a0*/  SHF.R.U32.HI R5, RZ, 0x5, R15 ;  /* 0x00000005ff057819 */ /* 0x004fc6000001160f */
[----:B------:R-:W-:Y:S02]  /*00b0*/  IMAD.SHL.U32 R14, R14, 0x40, RZ ;  /* 0x000000400e0e7824 */ /* 0x000fe400078e00ff */
[----:B---3--:R-:W-:Y:S01]  /*00c0*/  IMAD.SHL.U32 R0, R0, 0x20, RZ ;  /* 0x0000002000007824 */ /* 0x008fe200078e00ff */
[----:B------:R-:W-:-:S04]  /*00d0*/  SGXT.U32 R5, R5, 0x3 ;  /* 0x000000030505781a */ /* 0x000fc80000000000 */
[----:B------:R-:W-:Y:S02]  /*00e0*/  LOP3.LUT R3, R0, 0x1f, R15, 0xf8, !PT ;  /* 0x0000001f00037812 */ /* 0x000fe400078ef80f */
[----:B------:R-:W-:Y:S02]  /*00f0*/  LOP3.LUT R2, R14, R5, RZ, 0xfc, !PT ;  /* 0x000000050e027212 */ /* 0x000fe400078efcff */
[----:B------:R-:W-:Y:S02]  /*0100*/  ISETP.GE.AND P0, PT, R3, 0x31, PT ;  /* 0x000000310300780c */ /* 0x000fe40003f06270 */
[----:B------:R-:W-:Y:S01]  /*0110*/  LOP3.LUT R4, R14, 0x8, R5, 0xfe, !PT ;  /* 0x000000080e047812 */ /* 0x000fe200078efe05 */
[C---:B------:R-:W-:Y:S01]  /*0120*/  IMAD R7, R2.reuse, 0x31, R3 ;  /* 0x0000003102077824 */ /* 0x040fe200078e0203 */
[----:B------:R-:W-:Y:S02]  /*0130*/  ISETP.LT.AND P1, PT, R2, 0x200000, !P0 ;  /* 0x002000000200780c */ /* 0x000fe40004721270 */
[----:B------:R-:W-:Y:S01]  /*0140*/  ISETP.LT.AND P2, PT, R4, 0x200000, !P0 ;  /* 0x002000000400780c */ /* 0x000fe20004741270 */
[----:B------:R-:W-:Y:S01]  /*0150*/  VIADD R3, R7, 0x188 ;  /* 0x0000018807037836 */ /* 0x000fe20000000000 */
[----:B------:R-:W-:-:S02]  /*0160*/  LOP3.LUT R2, R14, 0x10, R5, 0xfe, !PT ;  /* 0x000000100e027812 */ /* 0x000fc400078efe05 */
[----:B------:R-:W-:Y:S02]  /*0170*/  LOP3.LUT R4, R14, 0x18, R5, 0xfe, !PT ;  /* 0x000000180e047812 */ /* 0x000fe400078efe05 */
[----:B------:R-:W-:Y:S02]  /*0180*/  LOP3.LUT R6, R14, 0x20, R5, 0xfe, !PT ;  /* 0x000000200e067812 */ /* 0x000fe400078efe05 */
[----:B------:R-:W-:Y:S01]  /*0190*/  ISETP.LT.AND P6, PT, R2, 0x200000, !P0 ;  /* 0x002000000200780c */ /* 0x000fe200047c1270 */
[----:B----4-:R-:W-:Y:S01]  /*01a0*/  IMAD.WIDE R2, R3, 0x4, R16 ;  /* 0x0000000403027825 */ /* 0x010fe200078e0210 */
[----:B------:R-:W-:Y:S02]  /*01b0*/  ISETP.LT.AND P5, PT, R4, 0x200000, !P0 ;  /* 0x002000000400780c */ /* 0x000fe400047a1270 */
[----:B------:R-:W-:Y:S02]  /*01c0*/  ISETP.LT.AND P4, PT, R6, 0x200000, !P0 ;  /* 0x002000000600780c */ /* 0x000fe40004781270 */
[----:B------:R-:W-:Y:S01]  /*01d0*/  LOP3.LUT R4, R14, 0x28, R5, 0xfe, !PT ;  /* 0x000000280e047812 */ /* 0x000fe200078efe05 */
[----:B------:R1:W2:Y:S01]  /*01e0*/  @P2 LDG.E.EL R18, desc[UR6][R2.64] ;  /* 0x0000000602122981 */ /* 0x0002a2000c2e1900 */
[----:B------:R-:W-:-:S02]  /*01f0*/  LOP3.LUT R6, R14, 0x30, R5, 0xfe, !PT ;  /* 0x000000300e067812 */ /* 0x000fc400078efe05 */
[----:B------:R-:W-:Y:S02]  /*0200*/  LOP3.LUT R5, R14, 0x38, R5, 0xfe, !PT ;  /* 0x000000380e057812 */ /* 0x000fe400078efe05 */
[----:B------:R-:W-:Y:S02]  /*0210*/  ISETP.LT.AND P3, PT, R4, 0x200000, !P0 ;  /* 0x002000000400780c */ /* 0x000fe40004761270 */
[----:B------:R-:W-:Y:S01]  /*0220*/  ISETP.LT.AND P2, PT, R6, 0x200000, !P0 ;  /* 0x002000000600780c */ /* 0x000fe20004741270 */
[----:B------:R-:W-:Y:S01]  /*0230*/  VIADD R13, R7, 0x310 ;  /* 0x00000310070d7836 */ /* 0x000fe20000000000 */
[----:B------:R-:W-:Y:S01]  /*0240*/  ISETP.LT.AND P0, PT, R5, 0x200000, !P0 ;  /* 0x002000000500780c */ /* 0x000fe20004701270 */
[C---:B------:R-:W-:Y:S02]  /*0250*/  VIADD R11, R7.reuse, 0x498 ;  /* 0x00000498070b7836 */ /* 0x040fe40000000000 */
[C---:B------:R-:W-:Y:S02]  /*0260*/  VIADD R9, R7.reuse, 0x620 ;  /* 0x0000062007097836 */ /* 0x040fe40000000000 */
[----:B------:R-:W-:-:S02]  /*0270*/  VIADD R5, R7, 0x7a8 ;  /* 0x000007a807057836 */ /* 0x000fc40000000000 */
[C---:B------:R-:W-:Y:S02]  /*0280*/  VIADD R21, R7.reuse, 0x930 ;  /* 0x0000093007157836 */ /* 0x040fe40000000000 */
[C---:B------:R-:W-:Y:S02]  /*0290*/  VIADD R23, R7.reuse, 0xab8 ;  /* 0x00000ab807177836 */ /* 0x040fe40000000000 */
[----:B------:R-:W-:Y:S01]  /*02a0*/  IMAD.WIDE R6, R7, 0x4, R16 ;  /* 0x0000000407067825 */ /* 0x000fe200078e0210 */
[----:B------:R-:W-:-:S03]  /*02b0*/  CS2R R24, SRZ ;  /* 0x0000000000187805 */ /* 0x000fc6000001ff00 */
[----:B------:R-:W-:-:S03]  /*02c0*/  IMAD.WIDE R12, R13, 0x4, R16 ;  /* 0x000000040d0c7825 */ /* 0x000fc600078e0210 */
[----:B------:R-:W3:Y:S01]  /*02d0*/  @P1 LDG.E.EL R24, desc[UR6][R6.64] ;  /* 0x0000000606181981 */ /* 0x000ee2000c2e1900 */
[----:B------:R-:W-:-:S03]  /*02e0*/  IMAD.WIDE R10, R11, 0x4, R16 ;  /* 0x000000040b0a7825 */ /* 0x000fc600078e0210 */
[----:B------:R4:W5:Y:S01]  /*02f0*/  @P6 LDG.E.EL R19, desc[UR6][R12.64] ;  /* 0x000000060c136981 */ /* 0x000962000c2e1900 */
[----:B------:R-:W-:-:S04]  /*0300*/  IMAD.WIDE R8, R9, 0x4, R16 ;  /* 0x0000000409087825 */ /* 0x000fc800078e0210 */
[----:B------:R-:W-:-:S04]  /*0310*/  IMAD.WIDE R4, R5, 0x4, R16 ;  /* 0x0000000405047825 */ /* 0x000fc800078e0210 */
[----:B-1----:R-:W-:Y:S01]  /*0320*/  IMAD.WIDE R2, R21, 0x4, R16 ;  /* 0x0000000415027825 */ /* 0x002fe200078e0210 */
[----:B------:R-:W-:-:S03]  /*0330*/  CS2R R20, SRZ ;  /* 0x0000000000147805 */ /* 0x000fc6000001ff00 */
[----:B------:R-:W-:Y:S01]  /*0340*/  IMAD.WIDE R16, R23, 0x4, R16 ;  /* 0x0000000417107825 */ /* 0x000fe200078e0210 */
[----:B------:R-:W-:Y:S02]  /*0350*/  CS2R R22, SRZ ;  /* 0x0000000000167805 */ /* 0x000fe4000001ff00 */
[----:B------:R-:W5:Y:S04]  /*0360*/  @P5 LDG.E.EL R20, desc[UR6][R10.64] ;  /* 0x000000060a145981 */ /* 0x000f68000c2e1900 */
[----:B------:R1:W5:Y:S04]  /*0370*/  @P4 LDG.E.EL R21, desc[UR6][R8.64] ;  /* 0x0000000608154981 */ /* 0x000368000c2e1900 */
[----:B------:R-:W5:Y:S04]  /*0380*/  @P3 LDG.E.EL R23, desc[UR6][R4.64] ;  /* 0x0000000604173981 */ /* 0x000f68000c2e1900 */
[----:B------:R1:W5:Y:S04]  /*0390*/  @P2 LDG.E.EL R22, desc[UR6][R2.64] ;  /* 0x0000000602162981 */ /* 0x000368000c2e1900 */
[----:B------:R-:W5:Y:S01]  /*03a0*/  @P0 LDG.E.EL R25, desc[UR6][R16.64] ;  /* 0x0000000610190981 */ /* 0x000f62000c2e1900 */
[----:B----4-:R-:W1:Y:S01]  /*03b0*/  S2R R13, SR_TID.X ;  /* 0x00000000000d7919 */ /* 0x010e620000002100 */
[----:B------:R-:W4:Y:S01]  /*03c0*/  S2UR UR5, SR_CgaCtaId ;  /* 0x00000000000579c3 */ /* 0x000f220000008800 */
[----:B------:R-:W-:-:S02]  /*03d0*/  UMOV UR4, 0x400 ;  /* 0x0000040000047882 */ /* 0x000fc40000000000 */
[----:B----4-:R-:W-:Y:S01]  /*03e0*/  UPRMT UR4, UR5, 0x654, UR4 ;  /* 0x0000065405047896 */ /* 0x010fe20008000004 */
[----:B01----:R-:W-:Y:S01]  /*03f0*/  IMAD.SHL.U32 R8, R13, 0x40, RZ ;  /* 0x000000400d087824 */ /* 0x003fe200078e00ff */
[----:B------:R-:W-:-:S04]  /*0400*/  SHF.R.U32.HI R10, RZ, 0x5, R13 ;  /* 0x00000005ff0a7819 */ /* 0x000fc8000001160d */
[----:B------:R-:W-:Y:S02]  /*0410*/  SGXT.U32 R9, R10, 0x3 ;  /* 0x000000030a09781a */ /* 0x000fe40000000000 */
[----:B------:R-:W-:-:S04]  /*0420*/  LOP3.LUT R8, R8, 0x7c0, RZ, 0xc0, !PT ;  /* 0x000007c008087812 */ /* 0x000fc800078ec0ff */
[C---:B------:R-:W-:Y:S02]  /*0430*/  LOP3.LUT R2, R8.reuse, R9, RZ, 0xfc, !PT ;  /* 0x0000000908027212 */ /* 0x040fe400078efcff */
[----:B------:R-:W-:-:S05]  /*0440*/  LEA.HI R3, R8, UR4, RZ, 0x1e ;  /* 0x0000000408037c11 */ /* 0x000fca000f8ff0ff */
[----:B------:R-:W-:Y:S01]  /*0450*/  IMAD R12, R2, 0x4, R3 ;  /* 0x00000004020c7824 */ /* 0x000fe200078e0203 */
[C---:B------:R-:W-:Y:S01]  /*0460*/  LOP3.LUT R2, R13.reuse, 0xf0, RZ, 0xc0, !PT ;  /* 0x000000f00d027812 */ /* 0x040fe200078ec0ff */
[----:B------:R-:W-:-:S04]  /*0470*/  IMAD.SHL.U32 R8, R13, 0x4, RZ ;  /* 0x000000040d087824 */ /* 0x000fc800078e00ff */
[----:B------:R-:W-:Y:S01]  /*0480*/  VIADD R3, R2, UR4 ;  /* 0x0000000402037c36 */ /* 0x000fe20008000000 */
[----:B------:R-:W-:-:S05]  /*0490*/  LOP3.LUT R8, R8, 0x3fc, RZ, 0xc0, !PT ;  /* 0x000003fc08087812 */ /* 0x000fca00078ec0ff */
[----:B------:R-:W-:Y:S02]  /*04a0*/  IMAD R4, R8, 0x4, R3 ;  /* 0x0000000408047824 */ /* 0x000fe400078e0203 */
[----:B------:R-:W-:-:S05]  /*04b0*/  IMAD.SHL.U32 R3, R15, 0x4, RZ ;  /* 0x000000040f037824 */ /* 0x000fca00078e00ff */
[----:B------:R-:W-:Y:S02]  /*04c0*/  LOP3.LUT R14, R14, 0x3c, R3, 0xf8, !PT ;  /* 0x0000003c0e0e7812 */ /* 0x000fe400078ef803 */
[----:B------:R-:W0:Y:S02]  /*04d0*/  LDC.64 R2, c[0x0][0x218] ;  /* 0x00008600ff027b82 */ /* 0x000e240000000a00 */
[----:B------:R-:W-:-:S04]  /*04e0*/  SHF.R.S32.HI R9, RZ, 0x1f, R14 ;  /* 0x0000001fff097819 */ /* 0x000fc8000001140e */
[----:B------:R-:W-:Y:S02]  /*04f0*/  LEA.HI R10, R9, R14, RZ, 0x9 ;  /* 0x0000000e090a7211 */ /* 0x000fe400078f48ff */
[----:B------:R-:W-:Y:S02]  /*0500*/  SHF.R.U32.HI R9, RZ, 0x4, R15 ;  /* 0x00000004ff097819 */ /* 0x000fe4000001160f */
[----:B------:R-:W-:Y:S02]  /*0510*/  LOP3.LUT R11, R10, 0xfffffe00, RZ, 0xc0, !PT ;  /* 0xfffffe000a0b7812 */ /* 0x000fe400078ec0ff */
[----:B------:R-:W-:Y:S02]  /*0520*/  SGXT.U32 R9, R9, 0x4 ;  /* 0x000000040909781a */ /* 0x000fe40000000000 */
[----:B------:R-:W-:Y:S02]  /*0530*/  SHF.R.S32.HI R10, RZ, 0x9, R10 ;  /* 0x00000009ff0a7819 */ /* 0x000fe4000001140a */
[----:B------:R-:W-:Y:S01]  /*0540*/  LOP3.LUT R9, R0, R9, RZ, 0xfc, !PT ;  /* 0x0000000900097212 */ /* 0x000fe200078efcff */
[C---:B------:R-:W-:Y:S01]  /*0550*/  IMAD.IADD R11, R14.reuse, 0x1, -R11 ;  /* 0x000000010e0b7824 */ /* 0x040fe200078e0a0b */
[----:B------:R-:W-:-:S02]  /*0560*/  ISETP.GE.AND P0, PT, R14, 0x200000, PT ;  /* 0x002000000e00780c */ /* 0x000fc40003f06270 */
[C---:B------:R-:W-:Y:S02]  /*0570*/  LOP3.LUT R0, R9.reuse, 0x10, RZ, 0xfc, !PT ;  /* 0x0000001009007812 */ /* 0x040fe400078efcff */
[----:B------:R-:W-:Y:S02]  /*0580*/  LOP3.LUT R13, R8, 0x400, RZ, 0xfc, !PT ;  /* 0x00000400080d7812 */ /* 0x000fe400078efcff */
[----:B------:R-:W-:Y:S02]  /*0590*/  ISETP.LT.AND P1, PT, R9, 0x31, !P0 ;  /* 0x000000310900780c */ /* 0x000fe40004721270 */
[----:B------:R-:W-:Y:S02]  /*05a0*/  ISETP.LT.AND P0, PT, R0, 0x31, !P0 ;  /* 0x000000310000780c */ /* 0x000fe40004701270 */
[----:B------:R-:W-:-:S04]  /*05b0*/  SHF.R.U32.HI R13, RZ, 0x2, R13 ;  /* 0x00000002ff0d7819 */ /* 0x000fc8000001160d */
[----:B------:R-:W-:-:S05]  /*05c0*/  LOP3.LUT R13, R13, 0x1f0, RZ, 0xc0, !PT ;  /* 0x000001f00d0d7812 */ /* 0x000fca00078ec0ff */
[----:B------:R-:W-:-:S04]  /*05d0*/  VIADD R13, R13, UR4 ;  /* 0x000000040d0d7c36 */ /* 0x000fc80008000000 */
[----:B------:R-:W-:Y:S01]  /*05e0*/  IMAD R13, R8, 0x4, R13 ;  /* 0x00000004080d7824 */ /* 0x000fe200078e020d */
[----:B--2---:R-:W-:Y:S04]  /*05f0*/  STS [R12+0x20], R18 ;  /* 0x000020120c007388 */ /* 0x004fe80000000800 */
[----:B---3--:R-:W-:Y:S04]  /*0600*/  STS [R12], R24 ;  /* 0x000000180c007388 */ /* 0x008fe80000000800 */
[----:B-----5:R-:W-:Y:S04]  /*0610*/  STS [R12+0x40], R19 ;  /* 0x000040130c007388 */ /* 0x020fe80000000800 */
[----:B------:R-:W-:Y:S04]  /*0620*/  STS [R12+0x60], R20 ;  /* 0x000060140c007388 */ /* 0x000fe80000000800 */
[----:B------:R-:W-:Y:S04]  /*0630*/  STS [R12+0x80], R21 ;  /* 0x000080150c007388 */ /* 0x000fe80000000800 */
[----:B------:R-:W-:Y:S04]  /*0640*/  STS [R12+0xa0], R23 ;  /* 0x0000a0170c007388 */ /* 0x000fe80000000800 */
[----:B------:R-:W-:Y:S04]  /*0650*/  STS [R12+0xc0], R22 ;  /* 0x0000c0160c007388 */ /* 0x000fe80000000800 */
[----:B------:R1:W-:Y:S01]  /*0660*/  STS [R12+0xe0], R25 ;  /* 0x0000e0190c007388 */ /* 0x0003e20000000800 */
[----:B------:R-:W-:Y:S06]  /*0670*/  BAR.SYNC.DEFER_BLOCKING 0x0 ;  /* 0x0000000000007b1d */ /* 0x000fec0000010000 */
[----:B------:R-:W2:Y:S01]  /*0680*/  LDS.128 R4, [R4] ;  /* 0x0000000004047984 */ /* 0x000ea20000000c00 */
[----:B-1----:R-:W-:-:S04]  /*0690*/  IMAD R12, R10, 0x6200, R11 ;  /* 0x000062000a0c7824 */ /* 0x002fc800078e020b */
[----:B------:R-:W-:-:S04]  /*06a0*/  IMAD R11, R9, 0x200, R12 ;  /* 0x00000200090b7824 */ /* 0x000fc800078e020c */
[----:B0-----:R-:W-:-:S05]  /*06b0*/  IMAD.WIDE R10, R11, 0x4, R2 ;  /* 0x000000040b0a7825 */ /* 0x001fca00078e0202 */
[----:B--2---:R0:W-:Y:S02]  /*06c0*/  @P1 STG.E.128 desc[UR6][R10.64], R4 ;  /* 0x000000040a001986 */ /* 0x0041e4000c101d06 */
[----:B0-----:R-:W-:Y:S05]  /*06d0*/  @!P0 EXIT ;  /* 0x000000000000894d */ /* 0x001fea0003800000 */
[----:B0-----:R-:W0:Y:S01]  /*06e0*/  LDS.128 R8, [R13+0x1000] ;  /* 0x001000000d087984 */ /* 0x001e220000000c00 */
[----:B------:R-:W-:-:S04]  /*06f0*/  IMAD R5, R0, 0x200, R12 ;  /* 0x0000020000057824 */ /* 0x000fc800078e020c */
[----:B------:R-:W-:-:S05]  /*0700*/  IMAD.WIDE R2, R5, 0x4, R2 ;  /* 0x0000000405027825 */ /* 0x000fca00078e0202 */
[----:B0-----:R-:W-:Y:S01]  /*0710*/  STG.E.128 desc[UR6][R2.64], R8 ;  /* 0x0000000802007986 */ /* 0x001fe2000c101d06 */
[----:B------:R-:W-:Y:S05]  /*0720*/  EXIT ;  /* 0x000000000000794d */ /* 0x000fea0003800000 */
.L_x_0:
[----:B------:R-:W-:-:S00]  /*0730*/  BRA `(.L_x_0) ;  /* 0xfffffffc00fc7947 */ /* 0x000fc0000383ffff */
[----:B------:R-:W-:-:S00]  /*0740*/  NOP ;  /* 0x0000000000007918 */ /* 0x000fc00000000000 */
        /* <DEDUP_REMOVED lines=11> */
.L_x_1:


//--------------------- .nv.shared.triton_poi_fused_8 --------------------------
	.section	.nv.shared.triton_poi_fused_8,"aw",@nobits
	.sectionflags	@""
	.align	16
	.zero		1024


//--------------------- .nv.constant0.triton_poi_fused_8 --------------------------
	.section	.nv.constant0.triton_poi_fused_8,"a",@progbits
	.sectionflags	@""
	.align	4
.nv.constant0.triton_poi_fused_8:
	.zero		552
